//
// Generated by NVIDIA NVVM Compiler
//
// Compiler Build ID: CL-36424714
// Cuda compilation tools, release 13.0, V13.0.88
// Based on NVVM 20.0.0
//

.version 9.0
.target sm_100
.address_size 64

	// .globl	_Z31preprocess_kernel_uint8_to_fp32PKhPfiiiifff

.visible .entry _Z31preprocess_kernel_uint8_to_fp32PKhPfiiiifff(
	.param .u64 .ptr .align 1 _Z31preprocess_kernel_uint8_to_fp32PKhPfiiiifff_param_0,
	.param .u64 .ptr .align 1 _Z31preprocess_kernel_uint8_to_fp32PKhPfiiiifff_param_1,
	.param .u32 _Z31preprocess_kernel_uint8_to_fp32PKhPfiiiifff_param_2,
	.param .u32 _Z31preprocess_kernel_uint8_to_fp32PKhPfiiiifff_param_3,
	.param .u32 _Z31preprocess_kernel_uint8_to_fp32PKhPfiiiifff_param_4,
	.param .u32 _Z31preprocess_kernel_uint8_to_fp32PKhPfiiiifff_param_5,
	.param .f32 _Z31preprocess_kernel_uint8_to_fp32PKhPfiiiifff_param_6,
	.param .f32 _Z31preprocess_kernel_uint8_to_fp32PKhPfiiiifff_param_7,
	.param .f32 _Z31preprocess_kernel_uint8_to_fp32PKhPfiiiifff_param_8
)
{
	.reg .pred 	%p<4>;
	.reg .b16 	%rs<13>;
	.reg .b32 	%r<38>;
	.reg .b32 	%f<56>;
	.reg .b64 	%rd<20>;

	ld.param.u64 	%rd2, [_Z31preprocess_kernel_uint8_to_fp32PKhPfiiiifff_param_1];
	ld.param.u32 	%r3, [_Z31preprocess_kernel_uint8_to_fp32PKhPfiiiifff_param_2];
	ld.param.u32 	%r4, [_Z31preprocess_kernel_uint8_to_fp32PKhPfiiiifff_param_3];
	ld.param.u32 	%r5, [_Z31preprocess_kernel_uint8_to_fp32PKhPfiiiifff_param_4];
	ld.param.u32 	%r7, [_Z31preprocess_kernel_uint8_to_fp32PKhPfiiiifff_param_5];
	ld.param.f32 	%f1, [_Z31preprocess_kernel_uint8_to_fp32PKhPfiiiifff_param_6];
	ld.param.f32 	%f2, [_Z31preprocess_kernel_uint8_to_fp32PKhPfiiiifff_param_7];
	ld.param.f32 	%f3, [_Z31preprocess_kernel_uint8_to_fp32PKhPfiiiifff_param_8];
	mov.u32 	%r8, %ctaid.x;
	mov.u32 	%r9, %ntid.x;
	mov.u32 	%r10, %tid.x;
	mad.lo.s32 	%r1, %r8, %r9, %r10;
	mov.u32 	%r11, %ctaid.y;
	mov.u32 	%r12, %ntid.y;
	mov.u32 	%r13, %tid.y;
	mad.lo.s32 	%r14, %r11, %r12, %r13;
	setp.ge.s32 	%p1, %r1, %r5;
	setp.ge.s32 	%p2, %r14, %r7;
	or.pred  	%p3, %p1, %p2;
	@%p3 bra 	$L__BB0_2;
	ld.param.u64 	%rd19, [_Z31preprocess_kernel_uint8_to_fp32PKhPfiiiifff_param_0];
	cvta.to.global.u64 	%rd3, %rd19;
	cvta.to.global.u64 	%rd4, %rd2;
	cvt.rn.f32.s32 	%f4, %r1;
	add.f32 	%f5, %f4, 0f3F000000;
	fma.rn.f32 	%f6, %f5, %f1, 0fBF000000;
	cvt.rn.f32.u32 	%f7, %r14;
	add.f32 	%f8, %f7, 0f3F000000;
	fma.rn.f32 	%f9, %f8, %f2, 0fBF000000;
	cvt.rzi.s32.f32 	%r15, %f6;
	cvt.rzi.s32.f32 	%r16, %f9;
	add.s32 	%r17, %r15, 1;
	add.s32 	%r18, %r3, -1;
	min.s32 	%r19, %r17, %r18;
	add.s32 	%r20, %r16, 1;
	add.s32 	%r21, %r4, -1;
	min.s32 	%r22, %r20, %r21;
	cvt.rn.f32.s32 	%f10, %r15;
	sub.f32 	%f11, %f6, %f10;
	cvt.rn.f32.s32 	%f12, %r16;
	sub.f32 	%f13, %f9, %f12;
	mul.lo.s32 	%r23, %r16, %r3;
	add.s32 	%r24, %r23, %r15;
	add.s32 	%r25, %r23, %r19;
	mul.lo.s32 	%r26, %r22, %r3;
	add.s32 	%r27, %r26, %r15;
	add.s32 	%r28, %r26, %r19;
	mul.lo.s32 	%r29, %r28, 3;
	mul.lo.s32 	%r30, %r27, 3;
	mul.lo.s32 	%r31, %r25, 3;
	mul.lo.s32 	%r32, %r24, 3;
	mov.f32 	%f14, 0f3F800000;
	sub.f32 	%f15, %f14, %f13;
	sub.f32 	%f16, %f14, %f11;
	cvt.s64.s32 	%rd5, %r32;
	add.s64 	%rd6, %rd3, %rd5;
	ld.global.u8 	%rs1, [%rd6];
	cvt.s64.s32 	%rd7, %r31;
	add.s64 	%rd8, %rd3, %rd7;
	ld.global.u8 	%rs2, [%rd8];
	cvt.s64.s32 	%rd9, %r30;
	add.s64 	%rd10, %rd3, %rd9;
	ld.global.u8 	%rs3, [%rd10];
	cvt.s64.s32 	%rd11, %r29;
	add.s64 	%rd12, %rd3, %rd11;
	ld.global.u8 	%rs4, [%rd12];
	cvt.rn.f32.u16 	%f17, %rs1;
	mul.f32 	%f18, %f16, %f17;
	cvt.rn.f32.u16 	%f19, %rs2;
	mul.f32 	%f20, %f11, %f19;
	mul.f32 	%f21, %f15, %f20;
	fma.rn.f32 	%f22, %f15, %f18, %f21;
	cvt.rn.f32.u16 	%f23, %rs3;
	mul.f32 	%f24, %f16, %f23;
	fma.rn.f32 	%f25, %f13, %f24, %f22;
	cvt.rn.f32.u16 	%f26, %rs4;
	mul.f32 	%f27, %f11, %f26;
	fma.rn.f32 	%f28, %f13, %f27, %f25;
	mul.f32 	%f29, %f3, %f28;
	mad.lo.s32 	%r33, %r14, %r5, %r1;
	mul.wide.s32 	%rd13, %r33, 4;
	add.s64 	%rd14, %rd4, %rd13;
	st.global.f32 	[%rd14], %f29;
	ld.global.u8 	%rs5, [%rd6+1];
	ld.global.u8 	%rs6, [%rd8+1];
	ld.global.u8 	%rs7, [%rd10+1];
	ld.global.u8 	%rs8, [%rd12+1];
	cvt.rn.f32.u16 	%f30, %rs5;
	mul.f32 	%f31, %f16, %f30;
	cvt.rn.f32.u16 	%f32, %rs6;
	mul.f32 	%f33, %f11, %f32;
	mul.f32 	%f34, %f15, %f33;
	fma.rn.f32 	%f35, %f15, %f31, %f34;
	cvt.rn.f32.u16 	%f36, %rs7;
	mul.f32 	%f37, %f16, %f36;
	fma.rn.f32 	%f38, %f13, %f37, %f35;
	cvt.rn.f32.u16 	%f39, %rs8;
	mul.f32 	%f40, %f11, %f39;
	fma.rn.f32 	%f41, %f13, %f40, %f38;
	mul.f32 	%f42, %f3, %f41;
	add.s32 	%r34, %r7, %r14;
	mad.lo.s32 	%r35, %r34, %r5, %r1;
	mul.wide.s32 	%rd15, %r35, 4;
	add.s64 	%rd16, %rd4, %rd15;
	st.global.f32 	[%rd16], %f42;
	ld.global.u8 	%rs9, [%rd6+2];
	ld.global.u8 	%rs10, [%rd8+2];
	ld.global.u8 	%rs11, [%rd10+2];
	ld.global.u8 	%rs12, [%rd12+2];
	cvt.rn.f32.u16 	%f43, %rs9;
	mul.f32 	%f44, %f16, %f43;
	cvt.rn.f32.u16 	%f45, %rs10;
	mul.f32 	%f46, %f11, %f45;
	mul.f32 	%f47, %f15, %f46;
	fma.rn.f32 	%f48, %f15, %f44, %f47;
	cvt.rn.f32.u16 	%f49, %rs11;
	mul.f32 	%f50, %f16, %f49;
	fma.rn.f32 	%f51, %f13, %f50, %f48;
	cvt.rn.f32.u16 	%f52, %rs12;
	mul.f32 	%f53, %f11, %f52;
	fma.rn.f32 	%f54, %f13, %f53, %f51;
	mul.f32 	%f55, %f3, %f54;
	add.s32 	%r36, %r34, %r7;
	mad.lo.s32 	%r37, %r36, %r5, %r1;
	mul.wide.s32 	%rd17, %r37, 4;
	add.s64 	%rd18, %rd4, %rd17;
	st.global.f32 	[%rd18], %f55;
$L__BB0_2:
	ret;

}
	// .globl	_Z31preprocess_kernel_uint8_to_fp16PKhP6__halfiiiifff
.visible .entry _Z31preprocess_kernel_uint8_to_fp16PKhP6__halfiiiifff(
	.param .u64 .ptr .align 1 _Z31preprocess_kernel_uint8_to_fp16PKhP6__halfiiiifff_param_0,
	.param .u64 .ptr .align 1 _Z31preprocess_kernel_uint8_to_fp16PKhP6__halfiiiifff_param_1,
	.param .u32 _Z31preprocess_kernel_uint8_to_fp16PKhP6__halfiiiifff_param_2,
	.param .u32 _Z31preprocess_kernel_uint8_to_fp16PKhP6__halfiiiifff_param_3,
	.param .u32 _Z31preprocess_kernel_uint8_to_fp16PKhP6__halfiiiifff_param_4,
	.param .u32 _Z31preprocess_kernel_uint8_to_fp16PKhP6__halfiiiifff_param_5,
	.param .f32 _Z31preprocess_kernel_uint8_to_fp16PKhP6__halfiiiifff_param_6,
	.param .f32 _Z31preprocess_kernel_uint8_to_fp16PKhP6__halfiiiifff_param_7,
	.param .f32 _Z31preprocess_kernel_uint8_to_fp16PKhP6__halfiiiifff_param_8
)
{
	.reg .pred 	%p<4>;
	.reg .b16 	%rs<16>;
	.reg .b32 	%r<38>;
	.reg .b32 	%f<56>;
	.reg .b64 	%rd<20>;

	ld.param.u64 	%rd2, [_Z31preprocess_kernel_uint8_to_fp16PKhP6__halfiiiifff_param_1];
	ld.param.u32 	%r3, [_Z31preprocess_kernel_uint8_to_fp16PKhP6__halfiiiifff_param_2];
	ld.param.u32 	%r4, [_Z31preprocess_kernel_uint8_to_fp16PKhP6__halfiiiifff_param_3];
	ld.param.u32 	%r5, [_Z31preprocess_kernel_uint8_to_fp16PKhP6__halfiiiifff_param_4];
	ld.param.u32 	%r7, [_Z31preprocess_kernel_uint8_to_fp16PKhP6__halfiiiifff_param_5];
	ld.param.f32 	%f1, [_Z31preprocess_kernel_uint8_to_fp16PKhP6__halfiiiifff_param_6];
	ld.param.f32 	%f2, [_Z31preprocess_kernel_uint8_to_fp16PKhP6__halfiiiifff_param_7];
	ld.param.f32 	%f3, [_Z31preprocess_kernel_uint8_to_fp16PKhP6__halfiiiifff_param_8];
	mov.u32 	%r8, %ctaid.x;
	mov.u32 	%r9, %ntid.x;
	mov.u32 	%r10, %tid.x;
	mad.lo.s32 	%r1, %r8, %r9, %r10;
	mov.u32 	%r11, %ctaid.y;
	mov.u32 	%r12, %ntid.y;
	mov.u32 	%r13, %tid.y;
	mad.lo.s32 	%r14, %r11, %r12, %r13;
	setp.ge.s32 	%p1, %r1, %r5;
	setp.ge.s32 	%p2, %r14, %r7;
	or.pred  	%p3, %p1, %p2;
	@%p3 bra 	$L__BB1_2;
	ld.param.u64 	%rd19, [_Z31preprocess_kernel_uint8_to_fp16PKhP6__halfiiiifff_param_0];
	cvta.to.global.u64 	%rd3, %rd19;
	cvta.to.global.u64 	%rd4, %rd2;
	cvt.rn.f32.s32 	%f7, %r1;
	add.f32 	%f8, %f7, 0f3F000000;
	fma.rn.f32 	%f9, %f8, %f1, 0fBF000000;
	cvt.rn.f32.u32 	%f10, %r14;
	add.f32 	%f11, %f10, 0f3F000000;
	fma.rn.f32 	%f12, %f11, %f2, 0fBF000000;
	cvt.rzi.s32.f32 	%r15, %f9;
	cvt.rzi.s32.f32 	%r16, %f12;
	add.s32 	%r17, %r15, 1;
	add.s32 	%r18, %r3, -1;
	min.s32 	%r19, %r17, %r18;
	add.s32 	%r20, %r16, 1;
	add.s32 	%r21, %r4, -1;
	min.s32 	%r22, %r20, %r21;
	cvt.rn.f32.s32 	%f13, %r15;
	sub.f32 	%f14, %f9, %f13;
	cvt.rn.f32.s32 	%f15, %r16;
	sub.f32 	%f16, %f12, %f15;
	mul.lo.s32 	%r23, %r16, %r3;
	add.s32 	%r24, %r23, %r15;
	add.s32 	%r25, %r23, %r19;
	mul.lo.s32 	%r26, %r22, %r3;
	add.s32 	%r27, %r26, %r15;
	add.s32 	%r28, %r26, %r19;
	mul.lo.s32 	%r29, %r28, 3;
	mul.lo.s32 	%r30, %r27, 3;
	mul.lo.s32 	%r31, %r25, 3;
	mul.lo.s32 	%r32, %r24, 3;
	mov.f32 	%f17, 0f3F800000;
	sub.f32 	%f18, %f17, %f16;
	sub.f32 	%f19, %f17, %f14;
	cvt.s64.s32 	%rd5, %r32;
	add.s64 	%rd6, %rd3, %rd5;
	ld.global.u8 	%rs4, [%rd6];
	cvt.s64.s32 	%rd7, %r31;
	add.s64 	%rd8, %rd3, %rd7;
	ld.global.u8 	%rs5, [%rd8];
	cvt.s64.s32 	%rd9, %r30;
	add.s64 	%rd10, %rd3, %rd9;
	ld.global.u8 	%rs6, [%rd10];
	cvt.s64.s32 	%rd11, %r29;
	add.s64 	%rd12, %rd3, %rd11;
	ld.global.u8 	%rs7, [%rd12];
	cvt.rn.f32.u16 	%f20, %rs4;
	mul.f32 	%f21, %f19, %f20;
	cvt.rn.f32.u16 	%f22, %rs5;
	mul.f32 	%f23, %f14, %f22;
	mul.f32 	%f24, %f18, %f23;
	fma.rn.f32 	%f25, %f18, %f21, %f24;
	cvt.rn.f32.u16 	%f26, %rs6;
	mul.f32 	%f27, %f19, %f26;
	fma.rn.f32 	%f28, %f16, %f27, %f25;
	cvt.rn.f32.u16 	%f29, %rs7;
	mul.f32 	%f30, %f14, %f29;
	fma.rn.f32 	%f31, %f16, %f30, %f28;
	mul.f32 	%f4, %f3, %f31;
	// begin inline asm
	{  cvt.rn.f16.f32 %rs1, %f4;}

	// end inline asm
	mad.lo.s32 	%r33, %r14, %r5, %r1;
	mul.wide.s32 	%rd13, %r33, 2;
	add.s64 	%rd14, %rd4, %rd13;
	st.global.u16 	[%rd14], %rs1;
	ld.global.u8 	%rs8, [%rd6+1];
	ld.global.u8 	%rs9, [%rd8+1];
	ld.global.u8 	%rs10, [%rd10+1];
	ld.global.u8 	%rs11, [%rd12+1];
	cvt.rn.f32.u16 	%f32, %rs8;
	mul.f32 	%f33, %f19, %f32;
	cvt.rn.f32.u16 	%f34, %rs9;
	mul.f32 	%f35, %f14, %f34;
	mul.f32 	%f36, %f18, %f35;
	fma.rn.f32 	%f37, %f18, %f33, %f36;
	cvt.rn.f32.u16 	%f38, %rs10;
	mul.f32 	%f39, %f19, %f38;
	fma.rn.f32 	%f40, %f16, %f39, %f37;
	cvt.rn.f32.u16 	%f41, %rs11;
	mul.f32 	%f42, %f14, %f41;
	fma.rn.f32 	%f43, %f16, %f42, %f40;
	mul.f32 	%f5, %f3, %f43;
	// begin inline asm
	{  cvt.rn.f16.f32 %rs2, %f5;}

	// end inline asm
	add.s32 	%r34, %r7, %r14;
	mad.lo.s32 	%r35, %r34, %r5, %r1;
	mul.wide.s32 	%rd15, %r35, 2;
	add.s64 	%rd16, %rd4, %rd15;
	st.global.u16 	[%rd16], %rs2;
	ld.global.u8 	%rs12, [%rd6+2];
	ld.global.u8 	%rs13, [%rd8+2];
	ld.global.u8 	%rs14, [%rd10+2];
	ld.global.u8 	%rs15, [%rd12+2];
	cvt.rn.f32.u16 	%f44, %rs12;
	mul.f32 	%f45, %f19, %f44;
	cvt.rn.f32.u16 	%f46, %rs13;
	mul.f32 	%f47, %f14, %f46;
	mul.f32 	%f48, %f18, %f47;
	fma.rn.f32 	%f49, %f18, %f45, %f48;
	cvt.rn.f32.u16 	%f50, %rs14;
	mul.f32 	%f51, %f19, %f50;
	fma.rn.f32 	%f52, %f16, %f51, %f49;
	cvt.rn.f32.u16 	%f53, %rs15;
	mul.f32 	%f54, %f14, %f53;
	fma.rn.f32 	%f55, %f16, %f54, %f52;
	mul.f32 	%f6, %f3, %f55;
	// begin inline asm
	{  cvt.rn.f16.f32 %rs3, %f6;}

	// end inline asm
	add.s32 	%r36, %r34, %r7;
	mad.lo.s32 	%r37, %r36, %r5, %r1;
	mul.wide.s32 	%rd17, %r37, 2;
	add.s64 	%rd18, %rd4, %rd17;
	st.global.u16 	[%rd18], %rs3;
$L__BB1_2:
	ret;

}


// ===== COMPILED SASS (sm_100) =====

	.target	sm_100

	.elftype	@"ET_EXEC"


//--------------------- .note.nv.tkinfo           --------------------------
	.section	.note.nv.tkinfo,"",@"SHT_NOTE"
	.sectionflags	@"SHF_NOTE_NV_TKINFO"
	.tkinfo
        /*0018*/ 	.word	0x00000002
        /*0030*/ 	.string	""
        /*0030*/ 	.string	"ptxas"
        /*0030*/ 	.string	"Cuda compilation tools, release 13.0, V13.0.88"
        /*0030*/ 	.string	"Build cuda_13.0.r13.0/compiler.36424714_0"
        /*0030*/ 	.string	"-arch sm_100 -m 64 "



//--------------------- .note.nv.cuinfo           --------------------------
	.section	.note.nv.cuinfo,"",@"SHT_NOTE"
	.sectionflags	@"SHF_NOTE_NV_CUINFO"
        /*0018*/ 	.short	0x0002
        /*001a*/ 	.short	0x0064
        /*001c*/ 	.short	0x0082
	.zero		2


//--------------------- .nv.info                  --------------------------
	.section	.nv.info,"",@"SHT_CUDA_INFO"
	.align	4


	//----- nvinfo : EIATTR_REGCOUNT
	.align		4
        /*0000*/ 	.byte	0x04, 0x2f
        /*0002*/ 	.short	(.L_1 - .L_0)
	.align		4
.L_0:
        /*0004*/ 	.word	index@(_Z31preprocess_kernel_uint8_to_fp32PKhPfiiiifff)
        /*0008*/ 	.word	0x0000001e


	//----- nvinfo : EIATTR_FRAME_SIZE
	.align		4
.L_1:
        /*000c*/ 	.byte	0x04, 0x11
        /*000e*/ 	.short	(.L_3 - .L_2)
	.align		4
.L_2:
        /*0010*/ 	.word	index@(_Z31preprocess_kernel_uint8_to_fp32PKhPfiiiifff)
        /*0014*/ 	.word	0x00000000


	//----- nvinfo : EIATTR_REGCOUNT
	.align		4
.L_3:
        /*0018*/ 	.byte	0x04, 0x2f
        /*001a*/ 	.short	(.L_5 - .L_4)
	.align		4
.L_4:
        /*001c*/ 	.word	index@(_Z31preprocess_kernel_uint8_to_fp16PKhP6__halfiiiifff)
        /*0020*/ 	.word	0x0000001c


	//----- nvinfo : EIATTR_FRAME_SIZE
	.align		4
.L_5:
        /*0024*/ 	.byte	0x04, 0x11
        /*0026*/ 	.short	(.L_7 - .L_6)
	.align		4
.L_6:
        /*0028*/ 	.word	index@(_Z31preprocess_kernel_uint8_to_fp16PKhP6__halfiiiifff)
        /*002c*/ 	.word	0x00000000


	//----- nvinfo : EIATTR_MIN_STACK_SIZE
	.align		4
.L_7:
        /*0030*/ 	.byte	0x04, 0x12
        /*0032*/ 	.short	(.L_9 - .L_8)
	.align		4
.L_8:
        /*0034*/ 	.word	index@(_Z31preprocess_kernel_uint8_to_fp16PKhP6__halfiiiifff)
        /*0038*/ 	.word	0x00000000


	//----- nvinfo : EIATTR_MIN_STACK_SIZE
	.align		4
.L_9:
        /*003c*/ 	.byte	0x04, 0x12
        /*003e*/ 	.short	(.L_11 - .L_10)
	.align		4
.L_10:
        /*0040*/ 	.word	index@(_Z31preprocess_kernel_uint8_to_fp32PKhPfiiiifff)
        /*0044*/ 	.word	0x00000000
.L_11:


//--------------------- .nv.compat                --------------------------
	.section	.nv.compat,"",@"SHT_CUDA_COMPAT_INFO"
	.align	4
        /*0000*/ 	.byte	0x02, 0x09, 0x00, 0x00, 0x02, 0x02, 0x01, 0x00, 0x02, 0x05, 0x05, 0x00, 0x03, 0x07, 0x01, 0x01
        /*0010*/ 	.byte	0x02, 0x03, 0x00, 0x00, 0x02, 0x06, 0x01, 0x00, 0x04, 0x0b, 0x08, 0x00, 0x09, 0x00, 0x00, 0x00
        /*0020*/ 	.byte	0x00, 0x00, 0x00, 0x00


//--------------------- .nv.info._Z31preprocess_kernel_uint8_to_fp16PKhP6__halfiiiifff --------------------------
	.section	.nv.info._Z31preprocess_kernel_uint8_to_fp16PKhP6__halfiiiifff,"",@"SHT_CUDA_INFO"
	.sectionflags	@""
	.align	4


	//----- nvinfo : EIATTR_CUDA_API_VERSION
	.align		4
        /*0000*/ 	.byte	0x04, 0x37
        /*0002*/ 	.short	(.L_13 - .L_12)
.L_12:
        /*0004*/ 	.word	0x00000082


	//----- nvinfo : EIATTR_KPARAM_INFO
	.align		4
.L_13:
        /*0008*/ 	.byte	0x04, 0x17
        /*000a*/ 	.short	(.L_15 - .L_14)
.L_14:
        /*000c*/ 	.word	0x00000000
        /*0010*/ 	.short	0x0008
        /*0012*/ 	.short	0x0028
        /*0014*/ 	.byte	0x00, 0xf0, 0x11, 0x00


	//----- nvinfo : EIATTR_KPARAM_INFO
	.align		4
.L_15:
        /*0018*/ 	.byte	0x04, 0x17
        /*001a*/ 	.short	(.L_17 - .L_16)
.L_16:
        /*001c*/ 	.word	0x00000000
        /*0020*/ 	.short	0x0007
        /*0022*/ 	.short	0x0024
        /*0024*/ 	.byte	0x00, 0xf0, 0x11, 0x00


	//----- nvinfo : EIATTR_KPARAM_INFO
	.align		4
.L_17:
        /*0028*/ 	.byte	0x04, 0x17
        /*002a*/ 	.short	(.L_19 - .L_18)
.L_18:
        /*002c*/ 	.word	0x00000000
        /*0030*/ 	.short	0x0006
        /*0032*/ 	.short	0x0020
        /*0034*/ 	.byte	0x00, 0xf0, 0x11, 0x00


	//----- nvinfo : EIATTR_KPARAM_INFO
	.align		4
.L_19:
        /*0038*/ 	.byte	0x04, 0x17
        /*003a*/ 	.short	(.L_21 - .L_20)
.L_20:
        /*003c*/ 	.word	0x00000000
        /*0040*/ 	.short	0x0005
        /*0042*/ 	.short	0x001c
        /*0044*/ 	.byte	0x00, 0xf0, 0x11, 0x00


	//----- nvinfo : EIATTR_KPARAM_INFO
	.align		4
.L_21:
        /*0048*/ 	.byte	0x04, 0x17
        /*004a*/ 	.short	(.L_23 - .L_22)
.L_22:
        /*004c*/ 	.word	0x00000000
        /*0050*/ 	.short	0x0004
        /*0052*/ 	.short	0x0018
        /*0054*/ 	.byte	0x00, 0xf0, 0x11, 0x00


	//----- nvinfo : EIATTR_KPARAM_INFO
	.align		4
.L_23:
        /*0058*/ 	.byte	0x04, 0x17
        /*005a*/ 	.short	(.L_25 - .L_24)
.L_24:
        /*005c*/ 	.word	0x00000000
        /*0060*/ 	.short	0x0003
        /*0062*/ 	.short	0x0014
        /*0064*/ 	.byte	0x00, 0xf0, 0x11, 0x00


	//----- nvinfo : EIATTR_KPARAM_INFO
	.align		4
.L_25:
        /*0068*/ 	.byte	0x04, 0x17
        /*006a*/ 	.short	(.L_27 - .L_26)
.L_26:
        /*006c*/ 	.word	0x00000000
        /*0070*/ 	.short	0x0002
        /*0072*/ 	.short	0x0010
        /*0074*/ 	.byte	0x00, 0xf0, 0x11, 0x00


	//----- nvinfo : EIATTR_KPARAM_INFO
	.align		4
.L_27:
        /*0078*/ 	.byte	0x04, 0x17
        /*007a*/ 	.short	(.L_29 - .L_28)
.L_28:
        /*007c*/ 	.word	0x00000000
        /*0080*/ 	.short	0x0001
        /*0082*/ 	.short	0x0008
        /*0084*/ 	.byte	0x00, 0xf5, 0x21, 0x00


	//----- nvinfo : EIATTR_KPARAM_INFO
	.align		4
.L_29:
        /*0088*/ 	.byte	0x04, 0x17
        /*008a*/ 	.short	(.L_31 - .L_30)
.L_30:
        /*008c*/ 	.word	0x00000000
        /*0090*/ 	.short	0x0000
        /*0092*/ 	.short	0x0000
        /*0094*/ 	.byte	0x00, 0xf5, 0x21, 0x00


	//----- nvinfo : EIATTR_SPARSE_MMA_MASK
	.align		4
.L_31:
        /*0098*/ 	.byte	0x03, 0x50
        /*009a*/ 	.short	0x0000


	//----- nvinfo : EIATTR_MAXREG_COUNT
	.align		4
        /*009c*/ 	.byte	0x03, 0x1b
        /*009e*/ 	.short	0x00ff


	//----- nvinfo : EIATTR_MERCURY_ISA_VERSION
	.align		4
        /*00a0*/ 	.byte	0x03, 0x5f
        /*00a2*/ 	.short	0x0101


	//----- nvinfo : EIATTR_VRC_CTA_INIT_COUNT
	.align		4
        /*00a4*/ 	.byte	0x02, 0x4a
	.zero		1
	.zero		1


	//----- nvinfo : EIATTR_EXIT_INSTR_OFFSETS
	.align		4
        /*00a8*/ 	.byte	0x04, 0x1c
        /*00aa*/ 	.short	(.L_33 - .L_32)


	//   ....[0]....
.L_32:
        /*00ac*/ 	.word	0x000000c0


	//   ....[1]....
        /*00b0*/ 	.word	0x00000780


	//----- nvinfo : EIATTR_CBANK_PARAM_SIZE
	.align		4
.L_33:
        /*00b4*/ 	.byte	0x03, 0x19
        /*00b6*/ 	.short	0x002c


	//----- nvinfo : EIATTR_PARAM_CBANK
	.align		4
        /*00b8*/ 	.byte	0x04, 0x0a
        /*00ba*/ 	.short	(.L_35 - .L_34)
	.align		4
.L_34:
        /*00bc*/ 	.word	index@(.nv.constant0._Z31preprocess_kernel_uint8_to_fp16PKhP6__halfiiiifff)
        /*00c0*/ 	.short	0x0380
        /*00c2*/ 	.short	0x002c


	//----- nvinfo : EIATTR_SW_WAR
	.align		4
.L_35:
        /*00c4*/ 	.byte	0x04, 0x36
        /*00c6*/ 	.short	(.L_37 - .L_36)
.L_36:
        /*00c8*/ 	.word	0x00000008
.L_37:


//--------------------- .nv.info._Z31preprocess_kernel_uint8_to_fp32PKhPfiiiifff --------------------------
	.section	.nv.info._Z31preprocess_kernel_uint8_to_fp32PKhPfiiiifff,"",@"SHT_CUDA_INFO"
	.sectionflags	@""
	.align	4


	//----- nvinfo : EIATTR_CUDA_API_VERSION
	.align		4
        /*0000*/ 	.byte	0x04, 0x37
        /*0002*/ 	.short	(.L_39 - .L_38)
.L_38:
        /*0004*/ 	.word	0x00000082


	//----- nvinfo : EIATTR_KPARAM_INFO
	.align		4
.L_39:
        /*0008*/ 	.byte	0x04, 0x17
        /*000a*/ 	.short	(.L_41 - .L_40)
.L_40:
        /*000c*/ 	.word	0x00000000
        /*0010*/ 	.short	0x0008
        /*0012*/ 	.short	0x0028
        /*0014*/ 	.byte	0x00, 0xf0, 0x11, 0x00


	//----- nvinfo : EIATTR_KPARAM_INFO
	.align		4
.L_41:
        /*0018*/ 	.byte	0x04, 0x17
        /*001a*/ 	.short	(.L_43 - .L_42)
.L_42:
        /*001c*/ 	.word	0x00000000
        /*0020*/ 	.short	0x0007
        /*0022*/ 	.short	0x0024
        /*0024*/ 	.byte	0x00, 0xf0, 0x11, 0x00


	//----- nvinfo : EIATTR_KPARAM_INFO
	.align		4
.L_43:
        /*0028*/ 	.byte	0x04, 0x17
        /*002a*/ 	.short	(.L_45 - .L_44)
.L_44:
        /*002c*/ 	.word	0x00000000
        /*0030*/ 	.short	0x0006
        /*0032*/ 	.short	0x0020
        /*0034*/ 	.byte	0x00, 0xf0, 0x11, 0x00


	//----- nvinfo : EIATTR_KPARAM_INFO
	.align		4
.L_45:
        /*0038*/ 	.byte	0x04, 0x17
        /*003a*/ 	.short	(.L_47 - .L_46)
.L_46:
        /*003c*/ 	.word	0x00000000
        /*0040*/ 	.short	0x0005
        /*0042*/ 	.short	0x001c
        /*0044*/ 	.byte	0x00, 0xf0, 0x11, 0x00


	//----- nvinfo : EIATTR_KPARAM_INFO
	.align		4
.L_47:
        /*0048*/ 	.byte	0x04, 0x17
        /*004a*/ 	.short	(.L_49 - .L_48)
.L_48:
        /*004c*/ 	.word	0x00000000
        /*0050*/ 	.short	0x0004
        /*0052*/ 	.short	0x0018
        /*0054*/ 	.byte	0x00, 0xf0, 0x11, 0x00


	//----- nvinfo : EIATTR_KPARAM_INFO
	.align		4
.L_49:
        /*0058*/ 	.byte	0x04, 0x17
        /*005a*/ 	.short	(.L_51 - .L_50)
.L_50:
        /*005c*/ 	.word	0x00000000
        /*0060*/ 	.short	0x0003
        /*0062*/ 	.short	0x0014
        /*0064*/ 	.byte	0x00, 0xf0, 0x11, 0x00


	//----- nvinfo : EIATTR_KPARAM_INFO
	.align		4
.L_51:
        /*0068*/ 	.byte	0x04, 0x17
        /*006a*/ 	.short	(.L_53 - .L_52)
.L_52:
        /*006c*/ 	.word	0x00000000
        /*0070*/ 	.short	0x0002
        /*0072*/ 	.short	0x0010
        /*0074*/ 	.byte	0x00, 0xf0, 0x11, 0x00


	//----- nvinfo : EIATTR_KPARAM_INFO
	.align		4
.L_53:
        /*0078*/ 	.byte	0x04, 0x17
        /*007a*/ 	.short	(.L_55 - .L_54)
.L_54:
        /*007c*/ 	.word	0x00000000
        /*0080*/ 	.short	0x0001
        /*0082*/ 	.short	0x0008
        /*0084*/ 	.byte	0x00, 0xf5, 0x21, 0x00


	//----- nvinfo : EIATTR_KPARAM_INFO
	.align		4
.L_55:
        /*0088*/ 	.byte	0x04, 0x17
        /*008a*/ 	.short	(.L_57 - .L_56)
.L_56:
        /*008c*/ 	.word	0x00000000
        /*0090*/ 	.short	0x0000
        /*0092*/ 	.short	0x0000
        /*0094*/ 	.byte	0x00, 0xf5, 0x21, 0x00


	//----- nvinfo : EIATTR_SPARSE_MMA_MASK
	.align		4
.L_57:
        /*0098*/ 	.byte	0x03, 0x50
        /*009a*/ 	.short	0x0000


	//----- nvinfo : EIATTR_MAXREG_COUNT
	.align		4
        /*009c*/ 	.byte	0x03, 0x1b
        /*009e*/ 	.short	0x00ff


	//----- nvinfo : EIATTR_MERCURY_ISA_VERSION
	.align		4
        /*00a0*/ 	.byte	0x03, 0x5f
        /*00a2*/ 	.short	0x0101


	//----- nvinfo : EIATTR_VRC_CTA_INIT_COUNT
	.align		4
        /*00a4*/ 	.byte	0x02, 0x4a
	.zero		1
	.zero		1


	//----- nvinfo : EIATTR_EXIT_INSTR_OFFSETS
	.align		4
        /*00a8*/ 	.byte	0x04, 0x1c
        /*00aa*/ 	.short	(.L_59 - .L_58)


	//   ....[0]....
.L_58:
        /*00ac*/ 	.word	0x000000c0


	//   ....[1]....
        /*00b0*/ 	.word	0x00000730


	//----- nvinfo : EIATTR_CBANK_PARAM_SIZE
	.align		4
.L_59:
        /*00b4*/ 	.byte	0x03, 0x19
        /*00b6*/ 	.short	0x002c


	//----- nvinfo : EIATTR_PARAM_CBANK
	.align		4
        /*00b8*/ 	.byte	0x04, 0x0a
        /*00ba*/ 	.short	(.L_61 - .L_60)
	.align		4
.L_60:
        /*00bc*/ 	.word	index@(.nv.constant0._Z31preprocess_kernel_uint8_to_fp32PKhPfiiiifff)
        /*00c0*/ 	.short	0x0380
        /*00c2*/ 	.short	0x002c


	//----- nvinfo : EIATTR_SW_WAR
	.align		4
.L_61:
        /*00c4*/ 	.byte	0x04, 0x36
        /*00c6*/ 	.short	(.L_63 - .L_62)
.L_62:
        /*00c8*/ 	.word	0x00000008
.L_63:


//--------------------- .nv.callgraph             --------------------------
	.section	.nv.callgraph,"",@"SHT_CUDA_CALLGRAPH"
	.align	4
	.sectionentsize	8
	.align		4
        /*0000*/ 	.word	0x00000000
	.align		4
        /*0004*/ 	.word	0xffffffff
	.align		4
        /*0008*/ 	.word	0x00000000
	.align		4
        /*000c*/ 	.word	0xfffffffe
	.align		4
        /*0010*/ 	.word	0x00000000
	.align		4
        /*0014*/ 	.word	0xfffffffd
	.align		4
        /*0018*/ 	.word	0x00000000
	.align		4
        /*001c*/ 	.word	0xfffffffc


//--------------------- .text._Z31preprocess_kernel_uint8_to_fp16PKhP6__halfiiiifff --------------------------
	.section	.text._Z31preprocess_kernel_uint8_to_fp16PKhP6__halfiiiifff,"ax",@progbits
	.align	128
        .global         _Z31preprocess_kernel_uint8_to_fp16PKhP6__halfiiiifff
        .type           _Z31preprocess_kernel_uint8_to_fp16PKhP6__halfiiiifff,@function
        .size           _Z31preprocess_kernel_uint8_to_fp16PKhP6__halfiiiifff,(.L_x_2 - _Z31preprocess_kernel_uint8_to_fp16PKhP6__halfiiiifff)
        .other          _Z31preprocess_kernel_uint8_to_fp16PKhP6__halfiiiifff,@"STO_CUDA_ENTRY STV_DEFAULT"
_Z31preprocess_kernel_uint8_to_fp16PKhP6__halfiiiifff:
.text._Z31preprocess_kernel_uint8_to_fp16PKhP6__halfiiiifff:
[----:B------:R-:W-:Y:S01]  /*0000*/  LDC R1, c[0x0][0x37c] ;  /* 0x0000df00ff017b82 */ /* 0x000fe20000000800 */
[----:B------:R-:W0:Y:S07]  /*0010*/  S2R R2, SR_TID.Y ;  /* 0x0000000000027919 */ /* 0x000e2e0000002200 */
[----:B------:R-:W1:Y:S01]  /*0020*/  LDC R0, c[0x0][0x360] ;  /* 0x0000d800ff007b82 */ /* 0x000e620000000800 */
[----:B------:R-:W2:Y:S01]  /*0030*/  LDCU.64 UR6, c[0x0][0x398] ;  /* 0x00007300ff0677ac */ /* 0x000ea20008000a00 */
[----:B------:R-:W1:Y:S06]  /*0040*/  S2R R3, SR_TID.X ;  /* 0x0000000000037919 */ /* 0x000e6c0000002100 */
[----:B------:R-:W0:Y:S08]  /*0050*/  S2UR UR5, SR_CTAID.Y ;  /* 0x00000000000579c3 */ /* 0x000e300000002600 */
[----:B------:R-:W0:Y:S08]  /*0060*/  LDC R13, c[0x0][0x364] ;  /* 0x0000d900ff0d7b82 */ /* 0x000e300000000800 */
[----:B------:R-:W1:Y:S01]  /*0070*/  S2UR UR4, SR_CTAID.X ;  /* 0x00000000000479c3 */ /* 0x000e620000002500 */
[----:B0-----:R-:W-:-:S05]  /*0080*/  IMAD R13, R13, UR5, R2 ;  /* 0x000000050d0d7c24 */ /* 0x001fca000f8e0202 */
[----:B--2---:R-:W-:Y:S01]  /*0090*/  ISETP.GE.AND P0, PT, R13, UR7, PT ;  /* 0x000000070d007c0c */ /* 0x004fe2000bf06270 */
[----:B-1----:R-:W-:-:S05]  /*00a0*/  IMAD R0, R0, UR4, R3 ;  /* 0x0000000400007c24 */ /* 0x002fca000f8e0203 */
[----:B------:R-:W-:-:S13]  /*00b0*/  ISETP.GE.OR P0, PT, R0, UR6, P0 ;  /* 0x0000000600007c0c */ /* 0x000fda0008706670 */
[----:B------:R-:W-:Y:S05]  /*00c0*/  @P0 EXIT ;  /* 0x000000000000094d */ /* 0x000fea0003800000 */
[----:B------:R-:W0:Y:S01]  /*00d0*/  LDC.64 R10, c[0x0][0x3a0] ;  /* 0x0000e800ff0a7b82 */ /* 0x000e220000000a00 */
[----:B------:R-:W-:Y:S01]  /*00e0*/  I2FP.F32.S32 R2, R0 ;  /* 0x0000000000027245 */ /* 0x000fe20000201400 */
[----:B------:R-:W1:Y:S01]  /*00f0*/  LDCU.64 UR8, c[0x0][0x380] ;  /* 0x00007000ff0877ac */ /* 0x000e620008000a00 */
[----:B------:R-:W-:-:S03]  /*0100*/  I2FP.F32.U32 R6, R13 ;  /* 0x0000000d00067245 */ /* 0x000fc60000201000 */
[----:B------:R-:W-:Y:S01]  /*0110*/  FADD R3, R2, 0.5 ;  /* 0x3f00000002037421 */ /* 0x000fe20000000000 */
[----:B------:R-:W2:Y:S01]  /*0120*/  LDCU.64 UR4, c[0x0][0x358] ;  /* 0x00006b00ff0477ac */ /* 0x000ea20008000a00 */
[----:B------:R-:W3:Y:S01]  /*0130*/  LDC.64 R4, c[0x0][0x390] ;  /* 0x0000e400ff047b82 */ /* 0x000ee20000000a00 */
[----:B------:R-:W-:Y:S01]  /*0140*/  FADD R6, R6, 0.5 ;  /* 0x3f00000006067421 */ /* 0x000fe20000000000 */
[----:B0-----:R-:W-:-:S03]  /*0150*/  FFMA R10, R3, R10, -0.5 ;  /* 0xbf000000030a7423 */ /* 0x001fc6000000000a */
[----:B------:R-:W-:Y:S01]  /*0160*/  FFMA R11, R6, R11, -0.5 ;  /* 0xbf000000060b7423 */ /* 0x000fe2000000000b */
[----:B------:R-:W0:Y:S01]  /*0170*/  F2I.TRUNC.NTZ R17, R10 ;  /* 0x0000000a00117305 */ /* 0x000e22000020f100 */
[----:B---3--:R-:W-:-:S07]  /*0180*/  IADD3 R2, PT, PT, R4, -0x1, RZ ;  /* 0xffffffff04027810 */ /* 0x008fce0007ffe0ff */
[----:B------:R-:W3:Y:S01]  /*0190*/  F2I.TRUNC.NTZ R15, R11 ;  /* 0x0000000b000f7305 */ /* 0x000ee2000020f100 */
[----:B0-----:R-:W-:Y:S02]  /*01a0*/  VIADDMNMX R3, R17, 0x1, R2, PT ;  /* 0x0000000111037846 */ /* 0x001fe40003800102 */
[----:B------:R-:W-:-:S03]  /*01b0*/  IADD3 R2, PT, PT, R5, -0x1, RZ ;  /* 0xffffffff05027810 */ /* 0x000fc60007ffe0ff */
[CC--:B---3--:R-:W-:Y:S01]  /*01c0*/  IMAD R6, R15.reuse, R4.reuse, R3 ;  /* 0x000000040f067224 */ /* 0x0c8fe200078e0203 */
[C---:B------:R-:W-:Y:S01]  /*01d0*/  VIADDMNMX R5, R15.reuse, 0x1, R2, PT ;  /* 0x000000010f057846 */ /* 0x040fe20003800102 */
[----:B------:R-:W-:-:S03]  /*01e0*/  IMAD R2, R15, R4, R17 ;  /* 0x000000040f027224 */ /* 0x000fc600078e0211 */
[----:B------:R-:W-:Y:S01]  /*01f0*/  LEA R7, R6, R6, 0x1 ;  /* 0x0000000606077211 */ /* 0x000fe200078e08ff */
[C---:B------:R-:W-:Y:S01]  /*0200*/  IMAD R6, R5.reuse, R4, R17 ;  /* 0x0000000405067224 */ /* 0x040fe200078e0211 */
[----:B------:R-:W-:Y:S01]  /*0210*/  LEA R8, R2, R2, 0x1 ;  /* 0x0000000202087211 */ /* 0x000fe200078e08ff */
[----:B------:R-:W-:Y:S01]  /*0220*/  IMAD R4, R5, R4, R3 ;  /* 0x0000000405047224 */ /* 0x000fe200078e0203 */
[C---:B-1----:R-:W-:Y:S02]  /*0230*/  IADD3 R2, P1, PT, R7.reuse, UR8, RZ ;  /* 0x0000000807027c10 */ /* 0x042fe4000ff3e0ff */
[----:B------:R-:W-:Y:S02]  /*0240*/  LEA R5, R6, R6, 0x1 ;  /* 0x0000000606057211 */ /* 0x000fe400078e08ff */
[----:B------:R-:W-:Y:S02]  /*0250*/  IADD3 R6, P0, PT, R8, UR8, RZ ;  /* 0x0000000808067c10 */ /* 0x000fe4000ff1e0ff */
[----:B------:R-:W-:-:S02]  /*0260*/  LEA.HI.X.SX32 R3, R7, UR9, 0x1, P1 ;  /* 0x0000000907037c11 */ /* 0x000fc400088f0eff */
[----:B------:R-:W-:Y:S02]  /*0270*/  LEA R9, R4, R4, 0x1 ;  /* 0x0000000404097211 */ /* 0x000fe400078e08ff */
[----:B------:R-:W-:Y:S01]  /*0280*/  LEA.HI.X.SX32 R7, R8, UR9, 0x1, P0 ;  /* 0x0000000908077c11 */ /* 0x000fe200080f0eff */
[----:B--2---:R-:W2:Y:S01]  /*0290*/  LDG.E.U8 R19, desc[UR4][R2.64] ;  /* 0x0000000402137981 */ /* 0x004ea2000c1e1100 */
[----:B------:R-:W-:Y:S02]  /*02a0*/  IADD3 R4, P0, PT, R5, UR8, RZ ;  /* 0x0000000805047c10 */ /* 0x000fe4000ff1e0ff */
[----:B------:R-:W-:Y:S01]  /*02b0*/  IADD3 R8, P1, PT, R9, UR8, RZ ;  /* 0x0000000809087c10 */ /* 0x000fe2000ff3e0ff */
[----:B------:R-:W3:Y:S01]  /*02c0*/  LDG.E.U8 R18, desc[UR4][R6.64] ;  /* 0x0000000406127981 */ /* 0x000ee2000c1e1100 */
[----:B------:R-:W-:Y:S01]  /*02d0*/  LEA.HI.X.SX32 R5, R5, UR9, 0x1, P0 ;  /* 0x0000000905057c11 */ /* 0x000fe200080f0eff */
[----:B------:R-:W0:Y:S01]  /*02e0*/  LDCU UR8, c[0x0][0x3a8] ;  /* 0x00007500ff0877ac */ /* 0x000e220008000800 */
[----:B------:R-:W-:-:S03]  /*02f0*/  LEA.HI.X.SX32 R9, R9, UR9, 0x1, P1 ;  /* 0x0000000909097c11 */ /* 0x000fc600088f0eff */
[----:B------:R-:W4:Y:S04]  /*0300*/  LDG.E.U8 R20, desc[UR4][R4.64] ;  /* 0x0000000404147981 */ /* 0x000f28000c1e1100 */
[----:B------:R-:W5:Y:S01]  /*0310*/  LDG.E.U8 R14, desc[UR4][R8.64] ;  /* 0x00000004080e7981 */ /* 0x000f62000c1e1100 */
[----:B------:R-:W-:Y:S02]  /*0320*/  I2FP.F32.S32 R17, R17 ;  /* 0x0000001100117245 */ /* 0x000fe40000201400 */
[----:B------:R-:W-:-:S03]  /*0330*/  I2FP.F32.S32 R16, R15 ;  /* 0x0000000f00107245 */ /* 0x000fc60000201400 */
[----:B------:R-:W-:Y:S02]  /*0340*/  FADD R12, R10, -R17 ;  /* 0x800000110a0c7221 */ /* 0x000fe40000000000 */
[----:B------:R-:W-:Y:S02]  /*0350*/  FADD R15, R11, -R16 ;  /* 0x800000100b0f7221 */ /* 0x000fe40000000000 */
[----:B------:R-:W-:Y:S02]  /*0360*/  FADD R16, -R12, 1 ;  /* 0x3f8000000c107421 */ /* 0x000fe40000000100 */
[----:B------:R-:W-:Y:S01]  /*0370*/  FADD R17, -R15, 1 ;  /* 0x3f8000000f117421 */ /* 0x000fe20000000100 */
[----:B--2---:R-:W-:Y:S02]  /*0380*/  I2FP.F32.U32 R19, R19 ;  /* 0x0000001300137245 */ /* 0x004fe40000201000 */
[----:B---3--:R-:W-:-:S03]  /*0390*/  I2FP.F32.U32 R11, R18 ;  /* 0x00000012000b7245 */ /* 0x008fc60000201000 */
[----:B------:R-:W-:Y:S02]  /*03a0*/  FMUL R10, R12, R19 ;  /* 0x000000130c0a7220 */ /* 0x000fe40000400000 */
[C---:B------:R-:W-:Y:S01]  /*03b0*/  FMUL R18, R16.reuse, R11 ;  /* 0x0000000b10127220 */ /* 0x040fe20000400000 */
[----:B----4-:R-:W-:Y:S01]  /*03c0*/  I2FP.F32.U32 R19, R20 ;  /* 0x0000001400137245 */ /* 0x010fe20000201000 */
[C---:B------:R-:W-:Y:S02]  /*03d0*/  FMUL R22, R17.reuse, R10 ;  /* 0x0000000a11167220 */ /* 0x040fe40000400000 */
[----:B------:R-:W1:Y:S01]  /*03e0*/  LDC.64 R10, c[0x0][0x388] ;  /* 0x0000e200ff0a7b82 */ /* 0x000e620000000a00 */
[----:B-----5:R-:W-:Y:S01]  /*03f0*/  I2FP.F32.U32 R21, R14 ;  /* 0x0000000e00157245 */ /* 0x020fe20000201000 */
[----:B------:R-:W-:Y:S01]  /*0400*/  FFMA R18, R17, R18, R22 ;  /* 0x0000001211127223 */ /* 0x000fe20000000016 */
[----:B------:R-:W-:-:S03]  /*0410*/  FMUL R19, R16, R19 ;  /* 0x0000001310137220 */ /* 0x000fc60000400000 */
[----:B------:R-:W-:Y:S01]  /*0420*/  FMUL R21, R12, R21 ;  /* 0x000000150c157220 */ /* 0x000fe20000400000 */
[----:B------:R-:W-:-:S04]  /*0430*/  FFMA R18, R15, R19, R18 ;  /* 0x000000130f127223 */ /* 0x000fc80000000012 */
[----:B------:R-:W-:-:S04]  /*0440*/  FFMA R18, R15, R21, R18 ;  /* 0x000000150f127223 */ /* 0x000fc80000000012 */
[----:B0-----:R-:W-:Y:S01]  /*0450*/  FMUL R18, R18, UR8 ;  /* 0x0000000812127c20 */ /* 0x001fe20008400000 */
[----:B------:R-:W-:-:S04]  /*0460*/  IMAD R19, R13, UR6, R0 ;  /* 0x000000060d137c24 */ /* 0x000fc8000f8e0200 */
[----:B------:R-:W-:Y:S01]  /*0470*/  F2FP.F16.F32.PACK_AB R14, RZ, R18 ;  /* 0x00000012ff0e723e */ /* 0x000fe200000000ff */
[----:B-1----:R-:W-:-:S03]  /*0480*/  IMAD.WIDE R18, R19, 0x2, R10 ;  /* 0x0000000213127825 */ /* 0x002fc600078e020a */
[----:B------:R-:W-:-:S05]  /*0490*/  PRMT R24, R14, 0x7610, R24 ;  /* 0x000076100e187816 */ /* 0x000fca0000000018 */
[----:B------:R0:W-:Y:S04]  /*04a0*/  STG.E.U16 desc[UR4][R18.64], R24 ;  /* 0x0000001812007986 */ /* 0x0001e8000c101504 */
[----:B------:R-:W2:Y:S04]  /*04b0*/  LDG.E.U8 R20, desc[UR4][R2.64+0x1] ;  /* 0x0000010402147981 */ /* 0x000ea8000c1e1100 */
[----:B------:R-:W3:Y:S04]  /*04c0*/  LDG.E.U8 R14, desc[UR4][R6.64+0x1] ;  /* 0x00000104060e7981 */ /* 0x000ee8000c1e1100 */
[----:B------:R-:W4:Y:S04]  /*04d0*/  LDG.E.U8 R21, desc[UR4][R4.64+0x1] ;  /* 0x0000010404157981 */ /* 0x000f28000c1e1100 */
[----:B------:R-:W0:Y:S01]  /*04e0*/  LDG.E.U8 R22, desc[UR4][R8.64+0x1] ;  /* 0x0000010408167981 */ /* 0x000e22000c1e1100 */
[----:B------:R-:W-:-:S02]  /*04f0*/  IADD3 R13, PT, PT, R13, UR7, RZ ;  /* 0x000000070d0d7c10 */ /* 0x000fc4000fffe0ff */
[----:B--2---:R-:W-:Y:S02]  /*0500*/  I2FP.F32.U32 R25, R20 ;  /* 0x0000001400197245 */ /* 0x004fe40000201000 */
[----:B---3--:R-:W-:-:S03]  /*0510*/  I2FP.F32.U32 R23, R14 ;  /* 0x0000000e00177245 */ /* 0x008fc60000201000 */
[----:B------:R-:W-:Y:S01]  /*0520*/  FMUL R20, R12, R25 ;  /* 0x000000190c147220 */ /* 0x000fe20000400000 */
[----:B----4-:R-:W-:Y:S01]  /*0530*/  I2FP.F32.U32 R21, R21 ;  /* 0x0000001500157245 */ /* 0x010fe20000201000 */
[C---:B------:R-:W-:Y:S02]  /*0540*/  FMUL R14, R16.reuse, R23 ;  /* 0x00000017100e7220 */ /* 0x040fe40000400000 */
[C---:B------:R-:W-:Y:S01]  /*0550*/  FMUL R20, R17.reuse, R20 ;  /* 0x0000001411147220 */ /* 0x040fe20000400000 */
[----:B0-----:R-:W-:Y:S01]  /*0560*/  I2FP.F32.U32 R19, R22 ;  /* 0x0000001600137245 */ /* 0x001fe20000201000 */
[----:B------:R-:W-:Y:S02]  /*0570*/  FMUL R21, R16, R21 ;  /* 0x0000001510157220 */ /* 0x000fe40000400000 */
[----:B------:R-:W-:Y:S02]  /*0580*/  FFMA R14, R17, R14, R20 ;  /* 0x0000000e110e7223 */ /* 0x000fe40000000014 */
[----:B------:R-:W-:-:S02]  /*0590*/  FMUL R19, R12, R19 ;  /* 0x000000130c137220 */ /* 0x000fc40000400000 */
[----:B------:R-:W-:-:S04]  /*05a0*/  FFMA R14, R15, R21, R14 ;  /* 0x000000150f0e7223 */ /* 0x000fc8000000000e */
[----:B------:R-:W-:-:S04]  /*05b0*/  FFMA R14, R15, R19, R14 ;  /* 0x000000130f0e7223 */ /* 0x000fc8000000000e */
[----:B------:R-:W-:Y:S01]  /*05c0*/  FMUL R14, R14, UR8 ;  /* 0x000000080e0e7c20 */ /* 0x000fe20008400000 */
[----:B------:R-:W-:-:S04]  /*05d0*/  IMAD R19, R13, UR6, R0 ;  /* 0x000000060d137c24 */ /* 0x000fc8000f8e0200 */
[----:B------:R-:W-:Y:S01]  /*05e0*/  F2FP.F16.F32.PACK_AB R14, RZ, R14 ;  /* 0x0000000eff0e723e */ /* 0x000fe200000000ff */
[----:B------:R-:W-:-:S03]  /*05f0*/  IMAD.WIDE R18, R19, 0x2, R10 ;  /* 0x0000000213127825 */ /* 0x000fc600078e020a */
[----:B------:R-:W-:-:S05]  /*0600*/  PRMT R22, R14, 0x7610, R22 ;  /* 0x000076100e167816 */ /* 0x000fca0000000016 */
[----:B------:R0:W-:Y:S04]  /*0610*/  STG.E.U16 desc[UR4][R18.64], R22 ;  /* 0x0000001612007986 */ /* 0x0001e8000c101504 */
[----:B------:R-:W2:Y:S04]  /*0620*/  LDG.E.U8 R2, desc[UR4][R2.64+0x2] ;  /* 0x0000020402027981 */ /* 0x000ea8000c1e1100 */
[----:B------:R-:W3:Y:S04]  /*0630*/  LDG.E.U8 R6, desc[UR4][R6.64+0x2] ;  /* 0x0000020406067981 */ /* 0x000ee8000c1e1100 */
[----:B------:R-:W4:Y:S04]  /*0640*/  LDG.E.U8 R4, desc[UR4][R4.64+0x2] ;  /* 0x0000020404047981 */ /* 0x000f28000c1e1100 */
[----:B------:R-:W0:Y:S01]  /*0650*/  LDG.E.U8 R8, desc[UR4][R8.64+0x2] ;  /* 0x0000020408087981 */ /* 0x000e22000c1e1100 */
[----:B------:R-:W-:-:S05]  /*0660*/  IADD3 R13, PT, PT, R13, UR7, RZ ;  /* 0x000000070d0d7c10 */ /* 0x000fca000fffe0ff */
[----:B------:R-:W-:-:S04]  /*0670*/  IMAD R13, R13, UR6, R0 ;  /* 0x000000060d0d7c24 */ /* 0x000fc8000f8e0200 */
[----:B------:R-:W-:Y:S01]  /*0680*/  IMAD.WIDE R10, R13, 0x2, R10 ;  /* 0x000000020d0a7825 */ /* 0x000fe200078e020a */
        /* <DEDUP_REMOVED lines=12> */
[----:B------:R-:W-:-:S05]  /*0750*/  FMUL R14, R14, UR8 ;  /* 0x000000080e0e7c20 */ /* 0x000fca0008400000 */
[----:B------:R-:W-:-:S05]  /*0760*/  F2FP.F16.F32.PACK_AB R14, RZ, R14 ;  /* 0x0000000eff0e723e */ /* 0x000fca00000000ff */
[----:B------:R-:W-:Y:S01]  /*0770*/  STG.E.U16 desc[UR4][R10.64], R14 ;  /* 0x0000000e0a007986 */ /* 0x000fe2000c101504 */
[----:B------:R-:W-:Y:S05]  /*0780*/  EXIT ;  /* 0x000000000000794d */ /* 0x000fea0003800000 */
.L_x_0:
[----:B------:R-:W-:-:S00]  /*0790*/  BRA `(.L_x_0) ;  /* 0xfffffffc00fc7947 */ /* 0x000fc0000383ffff */
[----:B------:R-:W-:-:S00]  /*07a0*/  NOP ;  /* 0x0000000000007918 */ /* 0x000fc00000000000 */
        /* <DEDUP_REMOVED lines=13> */
.L_x_2:


//--------------------- .text._Z31preprocess_kernel_uint8_to_fp32PKhPfiiiifff --------------------------
	.section	.text._Z31preprocess_kernel_uint8_to_fp32PKhPfiiiifff,"ax",@progbits
	.align	128
        .global         _Z31preprocess_kernel_uint8_to_fp32PKhPfiiiifff
        .type           _Z31preprocess_kernel_uint8_to_fp32PKhPfiiiifff,@function
        .size           _Z31preprocess_kernel_uint8_to_fp32PKhPfiiiifff,(.L_x_3 - _Z31preprocess_kernel_uint8_to_fp32PKhPfiiiifff)
        .other          _Z31preprocess_kernel_uint8_to_fp32PKhPfiiiifff,@"STO_CUDA_ENTRY STV_DEFAULT"
_Z31preprocess_kernel_uint8_to_fp32PKhPfiiiifff:
.text._Z31preprocess_kernel_uint8_to_fp32PKhPfiiiifff:
        /* <DEDUP_REMOVED lines=39> */
[----:B------:R-:W-:Y:S02]  /*0270*/  LEA.HI.X.SX32 R7, R8, UR9, 0x1, P0 ;  /* 0x0000000908077c11 */ /* 0x000fe400080f0eff */
[----:B------:R-:W-:Y:S01]  /*0280*/  LEA R9, R4, R4, 0x1 ;  /* 0x0000000404097211 */ /* 0x000fe200078e08ff */
        /* <DEDUP_REMOVED lines=13> */
[----:B------:R-:W1:Y:S01]  /*0360*/  LDC.64 R10, c[0x0][0x388] ;  /* 0x0000e200ff0a7b82 */ /* 0x000e620000000a00 */
[----:B------:R-:W-:Y:S01]  /*0370*/  FADD R17, -R12, 1 ;  /* 0x3f8000000c117421 */ /* 0x000fe20000000100 */
[----:B------:R-:W-:Y:S01]  /*0380*/  FADD R18, -R15, 1 ;  /* 0x3f8000000f127421 */ /* 0x000fe20000000100 */
[----:B--2---:R-:W-:Y:S02]  /*0390*/  I2FP.F32.U32 R21, R20 ;  /* 0x0000001400157245 */ /* 0x004fe40000201000 */
[----:B---3--:R-:W-:-:S03]  /*03a0*/  I2FP.F32.U32 R20, R19 ;  /* 0x0000001300147245 */ /* 0x008fc60000201000 */
[----:B------:R-:W-:Y:S02]  /*03b0*/  FMUL R21, R12, R21 ;  /* 0x000000150c157220 */ /* 0x000fe40000400000 */
[----:B------:R-:W-:Y:S02]  /*03c0*/  FMUL R19, R17, R20 ;  /* 0x0000001411137220 */ /* 0x000fe40000400000 */
[----:B------:R-:W-:Y:S01]  /*03d0*/  FMUL R21, R18, R21 ;  /* 0x0000001512157220 */ /* 0x000fe20000400000 */
[----:B----4-:R-:W-:-:S03]  /*03e0*/  I2FP.F32.U32 R20, R14 ;  /* 0x0000000e00147245 */ /* 0x010fc60000201000 */
[----:B------:R-:W-:Y:S01]  /*03f0*/  FFMA R14, R18, R19, R21 ;  /* 0x00000013120e7223 */ /* 0x000fe20000000015 */
[----:B-----5:R-:W-:Y:S01]  /*0400*/  I2FP.F32.U32 R19, R16 ;  /* 0x0000001000137245 */ /* 0x020fe20000201000 */
[----:B------:R-:W-:-:S04]  /*0410*/  FMUL R20, R17, R20 ;  /* 0x0000001411147220 */ /* 0x000fc80000400000 */
[----:B------:R-:W-:Y:S01]  /*0420*/  FFMA R14, R15, R20, R14 ;  /* 0x000000140f0e7223 */ /* 0x000fe2000000000e */
[----:B------:R-:W-:Y:S01]  /*0430*/  FMUL R19, R12, R19 ;  /* 0x000000130c137220 */ /* 0x000fe20000400000 */
[----:B------:R-:W-:-:S03]  /*0440*/  IMAD R21, R13, UR6, R0 ;  /* 0x000000060d157c24 */ /* 0x000fc6000f8e0200 */
[----:B------:R-:W-:Y:S01]  /*0450*/  FFMA R14, R15, R19, R14 ;  /* 0x000000130f0e7223 */ /* 0x000fe2000000000e */
[----:B-1----:R-:W-:-:S04]  /*0460*/  IMAD.WIDE R20, R21, 0x4, R10 ;  /* 0x0000000415147825 */ /* 0x002fc800078e020a */
[----:B0-----:R-:W-:-:S05]  /*0470*/  FMUL R19, R14, UR8 ;  /* 0x000000080e137c20 */ /* 0x001fca0008400000 */
[----:B------:R0:W-:Y:S04]  /*0480*/  STG.E desc[UR4][R20.64], R19 ;  /* 0x0000001314007986 */ /* 0x0001e8000c101904 */
[----:B------:R-:W2:Y:S04]  /*0490*/  LDG.E.U8 R16, desc[UR4][R2.64+0x1] ;  /* 0x0000010402107981 */ /* 0x000ea8000c1e1100 */
[----:B------:R-:W3:Y:S04]  /*04a0*/  LDG.E.U8 R14, desc[UR4][R6.64+0x1] ;  /* 0x00000104060e7981 */ /* 0x000ee8000c1e1100 */
[----:B------:R-:W4:Y:S04]  /*04b0*/  LDG.E.U8 R22, desc[UR4][R4.64+0x1] ;  /* 0x0000010404167981 */ /* 0x000f28000c1e1100 */
[----:B------:R-:W5:Y:S01]  /*04c0*/  LDG.E.U8 R23, desc[UR4][R8.64+0x1] ;  /* 0x0000010408177981 */ /* 0x000f62000c1e1100 */
[----:B------:R-:W-:-:S05]  /*04d0*/  IADD3 R13, PT, PT, R13, UR7, RZ ;  /* 0x000000070d0d7c10 */ /* 0x000fca000fffe0ff */
[----:B0-----:R-:W-:-:S04]  /*04e0*/  IMAD R21, R13, UR6, R0 ;  /* 0x000000060d157c24 */ /* 0x001fc8000f8e0200 */
[----:B------:R-:W-:Y:S01]  /*04f0*/  IMAD.WIDE R20, R21, 0x4, R10 ;  /* 0x0000000415147825 */ /* 0x000fe200078e020a */
[----:B--2---:R-:W-:Y:S02]  /*0500*/  I2FP.F32.U32 R25, R16 ;  /* 0x0000001000197245 */ /* 0x004fe40000201000 */
[----:B---3--:R-:W-:-:S03]  /*0510*/  I2FP.F32.U32 R14, R14 ;  /* 0x0000000e000e7245 */ /* 0x008fc60000201000 */
[----:B------:R-:W-:Y:S01]  /*0520*/  FMUL R27, R12, R25 ;  /* 0x000000190c1b7220 */ /* 0x000fe20000400000 */
[----:B----4-:R-:W-:Y:S01]  /*0530*/  I2FP.F32.U32 R22, R22 ;  /* 0x0000001600167245 */ /* 0x010fe20000201000 */
[C---:B------:R-:W-:Y:S02]  /*0540*/  FMUL R25, R17.reuse, R14 ;  /* 0x0000000e11197220 */ /* 0x040fe40000400000 */
[C---:B------:R-:W-:Y:S01]  /*0550*/  FMUL R27, R18.reuse, R27 ;  /* 0x0000001b121b7220 */ /* 0x040fe20000400000 */
[----:B-----5:R-:W-:Y:S01]  /*0560*/  I2FP.F32.U32 R23, R23 ;  /* 0x0000001700177245 */ /* 0x020fe20000201000 */
[----:B------:R-:W-:Y:S02]  /*0570*/  FMUL R22, R17, R22 ;  /* 0x0000001611167220 */ /* 0x000fe40000400000 */
[----:B------:R-:W-:Y:S02]  /*0580*/  FFMA R14, R18, R25, R27 ;  /* 0x00000019120e7223 */ /* 0x000fe4000000001b */
[----:B------:R-:W-:-:S02]  /*0590*/  FMUL R23, R12, R23 ;  /* 0x000000170c177220 */ /* 0x000fc40000400000 */
[----:B------:R-:W-:-:S04]  /*05a0*/  FFMA R14, R15, R22, R14 ;  /* 0x000000160f0e7223 */ /* 0x000fc8000000000e */
[----:B------:R-:W-:-:S04]  /*05b0*/  FFMA R14, R15, R23, R14 ;  /* 0x000000170f0e7223 */ /* 0x000fc8000000000e */
[----:B------:R-:W-:-:S05]  /*05c0*/  FMUL R19, R14, UR8 ;  /* 0x000000080e137c20 */ /* 0x000fca0008400000 */
[----:B------:R0:W-:Y:S04]  /*05d0*/  STG.E desc[UR4][R20.64], R19 ;  /* 0x0000001314007986 */ /* 0x0001e8000c101904 */
        /* <DEDUP_REMOVED lines=20> */
[----:B------:R-:W-:Y:S01]  /*0720*/  STG.E desc[UR4][R10.64], R3 ;  /* 0x000000030a007986 */ /* 0x000fe2000c101904 */
[----:B------:R-:W-:Y:S05]  /*0730*/  EXIT ;  /* 0x000000000000794d */ /* 0x000fea0003800000 */
.L_x_1:
        /* <DEDUP_REMOVED lines=12> */
.L_x_3:


//--------------------- .nv.shared.reserved.0     --------------------------
	.section	.nv.shared.reserved.0,"aw",@nobits
	.weak		__nv_reservedSMEM_offset_0_alias
	.size		__nv_reservedSMEM_offset_0_alias, 0, 64
	.other		__nv_reservedSMEM_offset_0_alias,@"STO_CUDA_RESERVED_SHARED STV_DEFAULT"
__nv_reservedSMEM_offset_0_alias:
	.zero		0
	.zero		64


//--------------------- .nv.constant0._Z31preprocess_kernel_uint8_to_fp16PKhP6__halfiiiifff --------------------------
	.section	.nv.constant0._Z31preprocess_kernel_uint8_to_fp16PKhP6__halfiiiifff,"a",@progbits
	.sectionflags	@""
	.align	4
.nv.constant0._Z31preprocess_kernel_uint8_to_fp16PKhP6__halfiiiifff:
	.zero		940


//--------------------- .nv.constant0._Z31preprocess_kernel_uint8_to_fp32PKhPfiiiifff --------------------------
	.section	.nv.constant0._Z31preprocess_kernel_uint8_to_fp32PKhPfiiiifff,"a",@progbits
	.sectionflags	@""
	.align	4
.nv.constant0._Z31preprocess_kernel_uint8_to_fp32PKhPfiiiifff:
	.zero		940


//--------------------- SYMBOLS --------------------------

	.type		.nv.reservedSmem.offset0,@object
	.size		.nv.reservedSmem.offset0,0x4
